//
// Generated by NVIDIA NVVM Compiler
//
// Compiler Build ID: CL-36424714
// Cuda compilation tools, release 13.0, V13.0.88
// Based on NVVM 20.0.0
//

.version 9.0
.target sm_100
.address_size 64

	// .globl	_Z7dkernelv
.extern .func  (.param .b32 func_retval0) vprintf
(
	.param .b64 vprintf_param_0,
	.param .b64 vprintf_param_1
)
;
.global .align 1 .b8 $str[53] = {37, 100, 32, 37, 100, 32, 37, 100, 32, 37, 100, 32, 37, 100, 32, 37, 100, 46, 10, 84, 73, 68, 115, 32, 61, 32, 37, 100, 32, 37, 100, 32, 37, 100, 10, 45, 45, 45, 45, 45, 45, 45, 45, 45, 45, 45, 45, 45, 45, 45, 45, 10};

.visible .entry _Z7dkernelv()
{
	.local .align 8 .b8 	__local_depot0[40];
	.reg .b64 	%SP;
	.reg .b64 	%SPL;
	.reg .pred 	%p<2>;
	.reg .b32 	%r<20>;
	.reg .b64 	%rd<5>;

	mov.u64 	%SPL, __local_depot0;
	cvta.local.u64 	%SP, %SPL;
	mov.u32 	%r1, %tid.x;
	mov.u32 	%r4, %ctaid.x;
	mov.u32 	%r2, %tid.y;
	mov.u32 	%r5, %ctaid.y;
	or.b32  	%r6, %r4, %r5;
	mov.u32 	%r3, %tid.z;
	mov.u32 	%r7, %ctaid.z;
	or.b32  	%r8, %r6, %r7;
	or.b32  	%r9, %r8, %r1;
	or.b32  	%r10, %r9, %r2;
	or.b32  	%r11, %r10, %r3;
	setp.ne.s32 	%p1, %r11, 0;
	@%p1 bra 	$L__BB0_2;
	add.u64 	%rd1, %SP, 0;
	add.u64 	%rd2, %SPL, 0;
	mov.u32 	%r12, %nctaid.x;
	mov.u32 	%r13, %nctaid.y;
	mov.u32 	%r14, %nctaid.z;
	mov.u32 	%r15, %ntid.x;
	mov.u32 	%r16, %ntid.y;
	mov.u32 	%r17, %ntid.z;
	st.local.v2.u32 	[%rd2], {%r12, %r13};
	st.local.v2.u32 	[%rd2+8], {%r14, %r15};
	st.local.v2.u32 	[%rd2+16], {%r16, %r17};
	st.local.v2.u32 	[%rd2+24], {%r1, %r2};
	st.local.u32 	[%rd2+32], %r3;
	mov.u64 	%rd3, $str;
	cvta.global.u64 	%rd4, %rd3;
	{ // callseq 0, 0
	.param .b64 param0;
	st.param.b64 	[param0], %rd4;
	.param .b64 param1;
	st.param.b64 	[param1], %rd1;
	.param .b32 retval0;
	call.uni (retval0), 
	vprintf, 
	(
	param0, 
	param1
	);
	ld.param.b32 	%r18, [retval0];
	} // callseq 0
$L__BB0_2:
	ret;

}


// ===== COMPILED SASS (sm_100) =====

	.target	sm_100

	.elftype	@"ET_EXEC"


//--------------------- .note.nv.tkinfo           --------------------------
	.section	.note.nv.tkinfo,"",@"SHT_NOTE"
	.sectionflags	@"SHF_NOTE_NV_TKINFO"
	.tkinfo
        /*0018*/ 	.word	0x00000002
        /*0030*/ 	.string	""
        /*0030*/ 	.string	"ptxas"
        /*0030*/ 	.string	"Cuda compilation tools, release 13.0, V13.0.88"
        /*0030*/ 	.string	"Build cuda_13.0.r13.0/compiler.36424714_0"
        /*0030*/ 	.string	"-arch sm_100 -m 64 "



//--------------------- .note.nv.cuinfo           --------------------------
	.section	.note.nv.cuinfo,"",@"SHT_NOTE"
	.sectionflags	@"SHF_NOTE_NV_CUINFO"
        /*0018*/ 	.short	0x0002
        /*001a*/ 	.short	0x0064
        /*001c*/ 	.short	0x0082
	.zero		2


//--------------------- .nv.info                  --------------------------
	.section	.nv.info,"",@"SHT_CUDA_INFO"
	.align	4


	//----- nvinfo : EIATTR_REGCOUNT
	.align		4
        /*0000*/ 	.byte	0x04, 0x2f
        /*0002*/ 	.short	(.L_2 - .L_1)
	.align		4
.L_1:
        /*0004*/ 	.word	index@(_Z7dkernelv)
        /*0008*/ 	.word	0x00000018


	//----- nvinfo : EIATTR_FRAME_SIZE
	.align		4
.L_2:
        /*000c*/ 	.byte	0x04, 0x11
        /*000e*/ 	.short	(.L_4 - .L_3)
	.align		4
.L_3:
        /*0010*/ 	.word	index@(_Z7dkernelv)
        /*0014*/ 	.word	0x00000028


	//----- nvinfo : EIATTR_MIN_STACK_SIZE
	.align		4
.L_4:
        /*0018*/ 	.byte	0x04, 0x12
        /*001a*/ 	.short	(.L_6 - .L_5)
	.align		4
.L_5:
        /*001c*/ 	.word	index@(_Z7dkernelv)
        /*0020*/ 	.word	0x00000028
.L_6:


//--------------------- .nv.compat                --------------------------
	.section	.nv.compat,"",@"SHT_CUDA_COMPAT_INFO"
	.align	4
        /*0000*/ 	.byte	0x02, 0x09, 0x00, 0x00, 0x02, 0x02, 0x01, 0x00, 0x02, 0x05, 0x05, 0x00, 0x03, 0x07, 0x01, 0x01
        /*0010*/ 	.byte	0x02, 0x03, 0x00, 0x00, 0x02, 0x06, 0x01, 0x00, 0x04, 0x0b, 0x08, 0x00, 0x09, 0x00, 0x00, 0x00
        /*0020*/ 	.byte	0x00, 0x00, 0x00, 0x00


//--------------------- .nv.info._Z7dkernelv      --------------------------
	.section	.nv.info._Z7dkernelv,"",@"SHT_CUDA_INFO"
	.sectionflags	@""
	.align	4


	//----- nvinfo : EIATTR_CUDA_API_VERSION
	.align		4
        /*0000*/ 	.byte	0x04, 0x37
        /*0002*/ 	.short	(.L_8 - .L_7)
.L_7:
        /*0004*/ 	.word	0x00000082


	//----- nvinfo : EIATTR_SPARSE_MMA_MASK
	.align		4
.L_8:
        /*0008*/ 	.byte	0x03, 0x50
        /*000a*/ 	.short	0x0000


	//----- nvinfo : EIATTR_MAXREG_COUNT
	.align		4
        /*000c*/ 	.byte	0x03, 0x1b
        /*000e*/ 	.short	0x00ff


	//----- nvinfo : EIATTR_EXTERNS
	.align		4
        /*0010*/ 	.byte	0x04, 0x0f
        /*0012*/ 	.short	(.L_10 - .L_9)


	//   ....[0]....
	.align		4
.L_9:
        /*0014*/ 	.word	index@(vprintf)


	//----- nvinfo : EIATTR_MERCURY_ISA_VERSION
	.align		4
.L_10:
        /*0018*/ 	.byte	0x03, 0x5f
        /*001a*/ 	.short	0x0101


	//----- nvinfo : EIATTR_VRC_CTA_INIT_COUNT
	.align		4
        /*001c*/ 	.byte	0x02, 0x4a
	.zero		1
	.zero		1


	//----- nvinfo : EIATTR_SYSCALL_OFFSETS
	.align		4
        /*0020*/ 	.byte	0x04, 0x46
        /*0022*/ 	.short	(.L_12 - .L_11)


	//   ....[0]....
.L_11:
        /*0024*/ 	.word	0x00000210


	//----- nvinfo : EIATTR_EXIT_INSTR_OFFSETS
	.align		4
.L_12:
        /*0028*/ 	.byte	0x04, 0x1c
        /*002a*/ 	.short	(.L_14 - .L_13)


	//   ....[0]....
.L_13:
        /*002c*/ 	.word	0x000000f0


	//   ....[1]....
        /*0030*/ 	.word	0x00000220


	//----- nvinfo : EIATTR_CRS_STACK_SIZE
	.align		4
.L_14:
        /*0034*/ 	.byte	0x04, 0x1e
        /*0036*/ 	.short	(.L_16 - .L_15)
.L_15:
        /*0038*/ 	.word	0x00000000


	//----- nvinfo : EIATTR_SW_WAR
	.align		4
.L_16:
        /*003c*/ 	.byte	0x04, 0x36
        /*003e*/ 	.short	(.L_18 - .L_17)
.L_17:
        /*0040*/ 	.word	0x00000008
.L_18:


//--------------------- .nv.callgraph             --------------------------
	.section	.nv.callgraph,"",@"SHT_CUDA_CALLGRAPH"
	.align	4
	.sectionentsize	8
	.align		4
        /*0000*/ 	.word	0x00000000
	.align		4
        /*0004*/ 	.word	0xffffffff
	.align		4
        /*0008*/ 	.word	index@(_Z7dkernelv)
	.align		4
        /*000c*/ 	.word	index@(vprintf)
	.align		4
        /*0010*/ 	.word	0x00000000
	.align		4
        /*0014*/ 	.word	0xfffffffe
	.align		4
        /*0018*/ 	.word	0x00000000
	.align		4
        /*001c*/ 	.word	0xfffffffd
	.align		4
        /*0020*/ 	.word	0x00000000
	.align		4
        /*0024*/ 	.word	0xfffffffc


//--------------------- .nv.constant4             --------------------------
	.section	.nv.constant4,"a",@progbits
	.align	8
	.align		8
.nv.constant4:
        /*0000*/ 	.dword	vprintf
	.align		8
        /*0008*/ 	.dword	$str


//--------------------- .text._Z7dkernelv         --------------------------
	.section	.text._Z7dkernelv,"ax",@progbits
	.align	128
        .global         _Z7dkernelv
        .type           _Z7dkernelv,@function
        .size           _Z7dkernelv,(.L_x_2 - _Z7dkernelv)
        .other          _Z7dkernelv,@"STO_CUDA_ENTRY STV_DEFAULT"
_Z7dkernelv:
.text._Z7dkernelv:
[----:B------:R-:W0:Y:S01]  /*0000*/  LDC R1, c[0x0][0x37c] ;  /* 0x0000df00ff017b82 */ /* 0x000e220000000800 */
[----:B------:R-:W1:Y:S07]  /*0010*/  S2R R8, SR_TID.X ;  /* 0x0000000000087919 */ /* 0x000e6e0000002100 */
[----:B------:R-:W-:Y:S01]  /*0020*/  S2UR UR4, SR_CTAID.X ;  /* 0x00000000000479c3 */ /* 0x000fe20000002500 */
[----:B------:R-:W2:Y:S01]  /*0030*/  LDCU UR7, c[0x0][0x2f8] ;  /* 0x00005f00ff0777ac */ /* 0x000ea20008000800 */
[----:B0-----:R-:W-:Y:S01]  /*0040*/  VIADD R1, R1, 0xffffffd8 ;  /* 0xffffffd801017836 */ /* 0x001fe20000000000 */
[----:B------:R-:W1:Y:S01]  /*0050*/  S2R R9, SR_TID.Y ;  /* 0x0000000000097919 */ /* 0x000e620000002200 */
[----:B------:R-:W0:Y:S01]  /*0060*/  LDCU UR8, c[0x0][0x2fc] ;  /* 0x00005f80ff0877ac */ /* 0x000e220008000800 */
[----:B------:R-:W3:Y:S03]  /*0070*/  S2R R10, SR_TID.Z ;  /* 0x00000000000a7919 */ /* 0x000ee60000002300 */
[----:B------:R-:W-:Y:S08]  /*0080*/  S2UR UR5, SR_CTAID.Y ;  /* 0x00000000000579c3 */ /* 0x000ff00000002600 */
[----:B------:R-:W4:Y:S01]  /*0090*/  S2UR UR6, SR_CTAID.Z ;  /* 0x00000000000679c3 */ /* 0x000f220000002700 */
[----:B--2---:R-:W-:-:S05]  /*00a0*/  IADD3 R6, P1, PT, R1, UR7, RZ ;  /* 0x0000000701067c10 */ /* 0x004fca000ff3e0ff */
[----:B0-----:R-:W-:Y:S01]  /*00b0*/  IMAD.X R7, RZ, RZ, UR8, P1 ;  /* 0x00000008ff077e24 */ /* 0x001fe200088e06ff */
[----:B----4-:R-:W-:-:S06]  /*00c0*/  ULOP3.LUT UR4, UR6, UR4, UR5, 0xfe, !UPT ;  /* 0x0000000406047292 */ /* 0x010fcc000f8efe05 */
[----:B-1----:R-:W-:-:S04]  /*00d0*/  LOP3.LUT R3, R9, UR4, R8, 0xfe, !PT ;  /* 0x0000000409037c12 */ /* 0x002fc8000f8efe08 */
[----:B---3--:R-:W-:-:S13]  /*00e0*/  LOP3.LUT P0, RZ, R3, R10, RZ, 0xfc, !PT ;  /* 0x0000000a03ff7212 */ /* 0x008fda000780fcff */
[----:B------:R-:W-:Y:S05]  /*00f0*/  @P0 EXIT ;  /* 0x000000000000094d */ /* 0x000fea0003800000 */
[----:B------:R-:W0:Y:S01]  /*0100*/  LDC R12, c[0x0][0x370] ;  /* 0x0000dc00ff0c7b82 */ /* 0x000e220000000800 */
[----:B------:R-:W-:Y:S01]  /*0110*/  MOV R0, 0x0 ;  /* 0x0000000000007802 */ /* 0x000fe20000000f00 */
[----:B------:R1:W-:Y:S01]  /*0120*/  STL.64 [R1+0x18], R8 ;  /* 0x0000180801007387 */ /* 0x0003e20000100a00 */
[----:B------:R-:W2:Y:S03]  /*0130*/  LDCU.64 UR4, c[0x4][0x8] ;  /* 0x01000100ff0477ac */ /* 0x000ea60008000a00 */
[----:B------:R1:W-:Y:S02]  /*0140*/  STL [R1+0x20], R10 ;  /* 0x0000200a01007387 */ /* 0x0003e40000100800 */
[----:B------:R-:W0:Y:S08]  /*0150*/  LDC R13, c[0x0][0x374] ;  /* 0x0000dd00ff0d7b82 */ /* 0x000e300000000800 */
[----:B------:R-:W3:Y:S01]  /*0160*/  LDC R14, c[0x0][0x378] ;  /* 0x0000de00ff0e7b82 */ /* 0x000ee20000000800 */
[----:B--2---:R-:W-:-:S02]  /*0170*/  IMAD.U32 R4, RZ, RZ, UR4 ;  /* 0x00000004ff047e24 */ /* 0x004fc4000f8e00ff */
[----:B------:R-:W-:-:S05]  /*0180*/  IMAD.U32 R5, RZ, RZ, UR5 ;  /* 0x00000005ff057e24 */ /* 0x000fca000f8e00ff */
[----:B------:R-:W3:Y:S08]  /*0190*/  LDC R15, c[0x0][0x360] ;  /* 0x0000d800ff0f7b82 */ /* 0x000ef00000000800 */
[----:B------:R-:W2:Y:S01]  /*01a0*/  LDC R16, c[0x0][0x364] ;  /* 0x0000d900ff107b82 */ /* 0x000ea20000000800 */
[----:B0-----:R1:W-:Y:S07]  /*01b0*/  STL.64 [R1], R12 ;  /* 0x0000000c01007387 */ /* 0x0013ee0000100a00 */
[----:B------:R-:W2:Y:S01]  /*01c0*/  LDC R17, c[0x0][0x368] ;  /* 0x0000da00ff117b82 */ /* 0x000ea20000000800 */
[----:B---3--:R1:W-:Y:S07]  /*01d0*/  STL.64 [R1+0x8], R14 ;  /* 0x0000080e01007387 */ /* 0x0083ee0000100a00 */
[----:B------:R1:W0:Y:S01]  /*01e0*/  LDC.64 R2, c[0x4][R0] ;  /* 0x0100000000027b82 */ /* 0x0002220000000a00 */
[----:B--2---:R1:W-:Y:S02]  /*01f0*/  STL.64 [R1+0x10], R16 ;  /* 0x0000101001007387 */ /* 0x0043e40000100a00 */
[----:B------:R-:W-:-:S07]  /*0200*/  LEPC R20, `(.L_x_0) ;  /* 0x000000001014794e */ /* 0x000fce0000000000 */
[----:B01----:R-:W-:Y:S05]  /*0210*/  CALL.ABS.NOINC R2 ;  /* 0x0000000002007343 */ /* 0x003fea0003c00000 */
.L_x_0:
[----:B------:R-:W-:Y:S05]  /*0220*/  EXIT ;  /* 0x000000000000794d */ /* 0x000fea0003800000 */
.L_x_1:
[----:B------:R-:W-:-:S00]  /*0230*/  BRA `(.L_x_1) ;  /* 0xfffffffc00fc7947 */ /* 0x000fc0000383ffff */
[----:B------:R-:W-:-:S00]  /*0240*/  NOP ;  /* 0x0000000000007918 */ /* 0x000fc00000000000 */
        /* <DEDUP_REMOVED lines=11> */
.L_x_2:


//--------------------- .nv.global.init           --------------------------
	.section	.nv.global.init,"aw",@progbits
.nv.global.init:
	.type		$str,@object
	.size		$str,(.L_0 - $str)
$str:
        /*0000*/ 	.byte	0x25, 0x64, 0x20, 0x25, 0x64, 0x20, 0x25, 0x64, 0x20, 0x25, 0x64, 0x20, 0x25, 0x64, 0x20, 0x25
        /*0010*/ 	.byte	0x64, 0x2e, 0x0a, 0x54, 0x49, 0x44, 0x73, 0x20, 0x3d, 0x20, 0x25, 0x64, 0x20, 0x25, 0x64, 0x20
        /*0020*/ 	.byte	0x25, 0x64, 0x0a, 0x2d, 0x2d, 0x2d, 0x2d, 0x2d, 0x2d, 0x2d, 0x2d, 0x2d, 0x2d, 0x2d, 0x2d, 0x2d
        /*0030*/ 	.byte	0x2d, 0x2d, 0x2d, 0x0a, 0x00
.L_0:


//--------------------- .nv.shared.reserved.0     --------------------------
	.section	.nv.shared.reserved.0,"aw",@nobits
	.weak		__nv_reservedSMEM_offset_0_alias
	.size		__nv_reservedSMEM_offset_0_alias, 0, 64
	.other		__nv_reservedSMEM_offset_0_alias,@"STO_CUDA_RESERVED_SHARED STV_DEFAULT"
__nv_reservedSMEM_offset_0_alias:
	.zero		0
	.zero		64


//--------------------- .nv.constant0._Z7dkernelv --------------------------
	.section	.nv.constant0._Z7dkernelv,"a",@progbits
	.sectionflags	@""
	.align	4
.nv.constant0._Z7dkernelv:
	.zero		896


//--------------------- SYMBOLS --------------------------

	.type		.nv.reservedSmem.offset0,@object
	.size		.nv.reservedSmem.offset0,0x4
	.type		vprintf,@function
